//
// Generated by NVIDIA NVVM Compiler
//
// Compiler Build ID: CL-36424714
// Cuda compilation tools, release 13.0, V13.0.88
// Based on NVVM 20.0.0
//

.version 9.0
.target sm_100
.address_size 64

	// .globl	_Z15deviceAddVectorPiS_S_i

.visible .entry _Z15deviceAddVectorPiS_S_i(
	.param .u64 .ptr .align 1 _Z15deviceAddVectorPiS_S_i_param_0,
	.param .u64 .ptr .align 1 _Z15deviceAddVectorPiS_S_i_param_1,
	.param .u64 .ptr .align 1 _Z15deviceAddVectorPiS_S_i_param_2,
	.param .u32 _Z15deviceAddVectorPiS_S_i_param_3
)
{
	.reg .pred 	%p<2>;
	.reg .b32 	%r<9>;
	.reg .b64 	%rd<11>;

	ld.param.u64 	%rd1, [_Z15deviceAddVectorPiS_S_i_param_0];
	ld.param.u64 	%rd2, [_Z15deviceAddVectorPiS_S_i_param_1];
	ld.param.u64 	%rd3, [_Z15deviceAddVectorPiS_S_i_param_2];
	ld.param.u32 	%r2, [_Z15deviceAddVectorPiS_S_i_param_3];
	mov.u32 	%r3, %ctaid.x;
	mov.u32 	%r4, %ntid.x;
	mov.u32 	%r5, %tid.x;
	mad.lo.s32 	%r1, %r3, %r4, %r5;
	setp.ge.s32 	%p1, %r1, %r2;
	@%p1 bra 	$L__BB0_2;
	cvta.to.global.u64 	%rd4, %rd1;
	cvta.to.global.u64 	%rd5, %rd2;
	cvta.to.global.u64 	%rd6, %rd3;
	mul.wide.s32 	%rd7, %r1, 4;
	add.s64 	%rd8, %rd4, %rd7;
	ld.global.u32 	%r6, [%rd8];
	add.s64 	%rd9, %rd5, %rd7;
	ld.global.u32 	%r7, [%rd9];
	add.s32 	%r8, %r7, %r6;
	add.s64 	%rd10, %rd6, %rd7;
	st.global.u32 	[%rd10], %r8;
$L__BB0_2:
	ret;

}


// ===== COMPILED SASS (sm_100) =====

	.target	sm_100

	.elftype	@"ET_EXEC"


//--------------------- .note.nv.tkinfo           --------------------------
	.section	.note.nv.tkinfo,"",@"SHT_NOTE"
	.sectionflags	@"SHF_NOTE_NV_TKINFO"
	.tkinfo
        /*0018*/ 	.word	0x00000002
        /*0030*/ 	.string	""
        /*0030*/ 	.string	"ptxas"
        /*0030*/ 	.string	"Cuda compilation tools, release 13.0, V13.0.88"
        /*0030*/ 	.string	"Build cuda_13.0.r13.0/compiler.36424714_0"
        /*0030*/ 	.string	"-arch sm_100 -m 64 "



//--------------------- .note.nv.cuinfo           --------------------------
	.section	.note.nv.cuinfo,"",@"SHT_NOTE"
	.sectionflags	@"SHF_NOTE_NV_CUINFO"
        /*0018*/ 	.short	0x0002
        /*001a*/ 	.short	0x0064
        /*001c*/ 	.short	0x0082
	.zero		2


//--------------------- .nv.info                  --------------------------
	.section	.nv.info,"",@"SHT_CUDA_INFO"
	.align	4


	//----- nvinfo : EIATTR_REGCOUNT
	.align		4
        /*0000*/ 	.byte	0x04, 0x2f
        /*0002*/ 	.short	(.L_1 - .L_0)
	.align		4
.L_0:
        /*0004*/ 	.word	index@(_Z15deviceAddVectorPiS_S_i)
        /*0008*/ 	.word	0x0000000c


	//----- nvinfo : EIATTR_FRAME_SIZE
	.align		4
.L_1:
        /*000c*/ 	.byte	0x04, 0x11
        /*000e*/ 	.short	(.L_3 - .L_2)
	.align		4
.L_2:
        /*0010*/ 	.word	index@(_Z15deviceAddVectorPiS_S_i)
        /*0014*/ 	.word	0x00000000


	//----- nvinfo : EIATTR_MIN_STACK_SIZE
	.align		4
.L_3:
        /*0018*/ 	.byte	0x04, 0x12
        /*001a*/ 	.short	(.L_5 - .L_4)
	.align		4
.L_4:
        /*001c*/ 	.word	index@(_Z15deviceAddVectorPiS_S_i)
        /*0020*/ 	.word	0x00000000
.L_5:


//--------------------- .nv.compat                --------------------------
	.section	.nv.compat,"",@"SHT_CUDA_COMPAT_INFO"
	.align	4
        /*0000*/ 	.byte	0x02, 0x09, 0x00, 0x00, 0x02, 0x02, 0x01, 0x00, 0x02, 0x05, 0x05, 0x00, 0x03, 0x07, 0x01, 0x01
        /*0010*/ 	.byte	0x02, 0x03, 0x00, 0x00, 0x02, 0x06, 0x01, 0x00, 0x04, 0x0b, 0x08, 0x00, 0x09, 0x00, 0x00, 0x00
        /*0020*/ 	.byte	0x00, 0x00, 0x00, 0x00


//--------------------- .nv.info._Z15deviceAddVectorPiS_S_i --------------------------
	.section	.nv.info._Z15deviceAddVectorPiS_S_i,"",@"SHT_CUDA_INFO"
	.sectionflags	@""
	.align	4


	//----- nvinfo : EIATTR_CUDA_API_VERSION
	.align		4
        /*0000*/ 	.byte	0x04, 0x37
        /*0002*/ 	.short	(.L_7 - .L_6)
.L_6:
        /*0004*/ 	.word	0x00000082


	//----- nvinfo : EIATTR_KPARAM_INFO
	.align		4
.L_7:
        /*0008*/ 	.byte	0x04, 0x17
        /*000a*/ 	.short	(.L_9 - .L_8)
.L_8:
        /*000c*/ 	.word	0x00000000
        /*0010*/ 	.short	0x0003
        /*0012*/ 	.short	0x0018
        /*0014*/ 	.byte	0x00, 0xf0, 0x11, 0x00


	//----- nvinfo : EIATTR_KPARAM_INFO
	.align		4
.L_9:
        /*0018*/ 	.byte	0x04, 0x17
        /*001a*/ 	.short	(.L_11 - .L_10)
.L_10:
        /*001c*/ 	.word	0x00000000
        /*0020*/ 	.short	0x0002
        /*0022*/ 	.short	0x0010
        /*0024*/ 	.byte	0x00, 0xf5, 0x21, 0x00


	//----- nvinfo : EIATTR_KPARAM_INFO
	.align		4
.L_11:
        /*0028*/ 	.byte	0x04, 0x17
        /*002a*/ 	.short	(.L_13 - .L_12)
.L_12:
        /*002c*/ 	.word	0x00000000
        /*0030*/ 	.short	0x0001
        /*0032*/ 	.short	0x0008
        /*0034*/ 	.byte	0x00, 0xf5, 0x21, 0x00


	//----- nvinfo : EIATTR_KPARAM_INFO
	.align		4
.L_13:
        /*0038*/ 	.byte	0x04, 0x17
        /*003a*/ 	.short	(.L_15 - .L_14)
.L_14:
        /*003c*/ 	.word	0x00000000
        /*0040*/ 	.short	0x0000
        /*0042*/ 	.short	0x0000
        /*0044*/ 	.byte	0x00, 0xf5, 0x21, 0x00


	//----- nvinfo : EIATTR_SPARSE_MMA_MASK
	.align		4
.L_15:
        /*0048*/ 	.byte	0x03, 0x50
        /*004a*/ 	.short	0x0000


	//----- nvinfo : EIATTR_MAXREG_COUNT
	.align		4
        /*004c*/ 	.byte	0x03, 0x1b
        /*004e*/ 	.short	0x00ff


	//----- nvinfo : EIATTR_MERCURY_ISA_VERSION
	.align		4
        /*0050*/ 	.byte	0x03, 0x5f
        /*0052*/ 	.short	0x0101


	//----- nvinfo : EIATTR_VRC_CTA_INIT_COUNT
	.align		4
        /*0054*/ 	.byte	0x02, 0x4a
	.zero		1
	.zero		1


	//----- nvinfo : EIATTR_EXIT_INSTR_OFFSETS
	.align		4
        /*0058*/ 	.byte	0x04, 0x1c
        /*005a*/ 	.short	(.L_17 - .L_16)


	//   ....[0]....
.L_16:
        /*005c*/ 	.word	0x00000070


	//   ....[1]....
        /*0060*/ 	.word	0x00000130


	//----- nvinfo : EIATTR_CBANK_PARAM_SIZE
	.align		4
.L_17:
        /*0064*/ 	.byte	0x03, 0x19
        /*0066*/ 	.short	0x001c


	//----- nvinfo : EIATTR_PARAM_CBANK
	.align		4
        /*0068*/ 	.byte	0x04, 0x0a
        /*006a*/ 	.short	(.L_19 - .L_18)
	.align		4
.L_18:
        /*006c*/ 	.word	index@(.nv.constant0._Z15deviceAddVectorPiS_S_i)
        /*0070*/ 	.short	0x0380
        /*0072*/ 	.short	0x001c


	//----- nvinfo : EIATTR_SW_WAR
	.align		4
.L_19:
        /*0074*/ 	.byte	0x04, 0x36
        /*0076*/ 	.short	(.L_21 - .L_20)
.L_20:
        /*0078*/ 	.word	0x00000008
.L_21:


//--------------------- .nv.callgraph             --------------------------
	.section	.nv.callgraph,"",@"SHT_CUDA_CALLGRAPH"
	.align	4
	.sectionentsize	8
	.align		4
        /*0000*/ 	.word	0x00000000
	.align		4
        /*0004*/ 	.word	0xffffffff
	.align		4
        /*0008*/ 	.word	0x00000000
	.align		4
        /*000c*/ 	.word	0xfffffffe
	.align		4
        /*0010*/ 	.word	0x00000000
	.align		4
        /*0014*/ 	.word	0xfffffffd
	.align		4
        /*0018*/ 	.word	0x00000000
	.align		4
        /*001c*/ 	.word	0xfffffffc


//--------------------- .text._Z15deviceAddVectorPiS_S_i --------------------------
	.section	.text._Z15deviceAddVectorPiS_S_i,"ax",@progbits
	.align	128
        .global         _Z15deviceAddVectorPiS_S_i
        .type           _Z15deviceAddVectorPiS_S_i,@function
        .size           _Z15deviceAddVectorPiS_S_i,(.L_x_1 - _Z15deviceAddVectorPiS_S_i)
        .other          _Z15deviceAddVectorPiS_S_i,@"STO_CUDA_ENTRY STV_DEFAULT"
_Z15deviceAddVectorPiS_S_i:
.text._Z15deviceAddVectorPiS_S_i:
[----:B------:R-:W-:Y:S01]  /*0000*/  LDC R1, c[0x0][0x37c] ;  /* 0x0000df00ff017b82 */ /* 0x000fe20000000800 */
[----:B------:R-:W0:Y:S07]  /*0010*/  S2R R0, SR_TID.X ;  /* 0x0000000000007919 */ /* 0x000e2e0000002100 */
[----:B------:R-:W0:Y:S01]  /*0020*/  S2UR UR4, SR_CTAID.X ;  /* 0x00000000000479c3 */ /* 0x000e220000002500 */
[----:B------:R-:W1:Y:S07]  /*0030*/  LDCU UR5, c[0x0][0x398] ;  /* 0x00007300ff0577ac */ /* 0x000e6e0008000800 */
[----:B------:R-:W0:Y:S02]  /*0040*/  LDC R9, c[0x0][0x360] ;  /* 0x0000d800ff097b82 */ /* 0x000e240000000800 */
[----:B0-----:R-:W-:-:S05]  /*0050*/  IMAD R9, R9, UR4, R0 ;  /* 0x0000000409097c24 */ /* 0x001fca000f8e0200 */
[----:B-1----:R-:W-:-:S13]  /*0060*/  ISETP.GE.AND P0, PT, R9, UR5, PT ;  /* 0x0000000509007c0c */ /* 0x002fda000bf06270 */
[----:B------:R-:W-:Y:S05]  /*0070*/  @P0 EXIT ;  /* 0x000000000000094d */ /* 0x000fea0003800000 */
[----:B------:R-:W0:Y:S01]  /*0080*/  LDC.64 R2, c[0x0][0x380] ;  /* 0x0000e000ff027b82 */ /* 0x000e220000000a00 */
[----:B------:R-:W1:Y:S07]  /*0090*/  LDCU.64 UR4, c[0x0][0x358] ;  /* 0x00006b00ff0477ac */ /* 0x000e6e0008000a00 */
[----:B------:R-:W2:Y:S08]  /*00a0*/  LDC.64 R4, c[0x0][0x388] ;  /* 0x0000e200ff047b82 */ /* 0x000eb00000000a00 */
[----:B------:R-:W3:Y:S01]  /*00b0*/  LDC.64 R6, c[0x0][0x390] ;  /* 0x0000e400ff067b82 */ /* 0x000ee20000000a00 */
[----:B0-----:R-:W-:-:S06]  /*00c0*/  IMAD.WIDE R2, R9, 0x4, R2 ;  /* 0x0000000409027825 */ /* 0x001fcc00078e0202 */
[----:B-1----:R-:W4:Y:S01]  /*00d0*/  LDG.E R2, desc[UR4][R2.64] ;  /* 0x0000000402027981 */ /* 0x002f22000c1e1900 */
[----:B--2---:R-:W-:-:S06]  /*00e0*/  IMAD.WIDE R4, R9, 0x4, R4 ;  /* 0x0000000409047825 */ /* 0x004fcc00078e0204 */
[----:B------:R-:W4:Y:S01]  /*00f0*/  LDG.E R5, desc[UR4][R4.64] ;  /* 0x0000000404057981 */ /* 0x000f22000c1e1900 */
[----:B---3--:R-:W-:Y:S01]  /*0100*/  IMAD.WIDE R6, R9, 0x4, R6 ;  /* 0x0000000409067825 */ /* 0x008fe200078e0206 */
[----:B----4-:R-:W-:-:S05]  /*0110*/  IADD3 R9, PT, PT, R2, R5, RZ ;  /* 0x0000000502097210 */ /* 0x010fca0007ffe0ff */
[----:B------:R-:W-:Y:S01]  /*0120*/  STG.E desc[UR4][R6.64], R9 ;  /* 0x0000000906007986 */ /* 0x000fe2000c101904 */
[----:B------:R-:W-:Y:S05]  /*0130*/  EXIT ;  /* 0x000000000000794d */ /* 0x000fea0003800000 */
.L_x_0:
[----:B------:R-:W-:-:S00]  /*0140*/  BRA `(.L_x_0) ;  /* 0xfffffffc00fc7947 */ /* 0x000fc0000383ffff */
[----:B------:R-:W-:-:S00]  /*0150*/  NOP ;  /* 0x0000000000007918 */ /* 0x000fc00000000000 */
        /* <DEDUP_REMOVED lines=10> */
.L_x_1:


//--------------------- .nv.shared.reserved.0     --------------------------
	.section	.nv.shared.reserved.0,"aw",@nobits
	.weak		__nv_reservedSMEM_offset_0_alias
	.size		__nv_reservedSMEM_offset_0_alias, 0, 64
	.other		__nv_reservedSMEM_offset_0_alias,@"STO_CUDA_RESERVED_SHARED STV_DEFAULT"
__nv_reservedSMEM_offset_0_alias:
	.zero		0
	.zero		64


//--------------------- .nv.constant0._Z15deviceAddVectorPiS_S_i --------------------------
	.section	.nv.constant0._Z15deviceAddVectorPiS_S_i,"a",@progbits
	.sectionflags	@""
	.align	4
.nv.constant0._Z15deviceAddVectorPiS_S_i:
	.zero		924


//--------------------- SYMBOLS --------------------------

	.type		.nv.reservedSmem.offset0,@object
	.size		.nv.reservedSmem.offset0,0x4
